	.headerflags	@"EF_CUDA_TEXMODE_UNIFIED EF_CUDA_64BIT_ADDRESS EF_CUDA_ACCELERATORS EF_CUDA_SM90 EF_CUDA_VIRTUAL_SM(EF_CUDA_SM90)"
	.elftype	@"ET_EXEC"


//--------------------- .nv.info                  --------------------------
	.section	.nv.info,"",@"SHT_CUDA_INFO"
	.align	4


	//----- nvinfo : EIATTR_REGCOUNT
	.align		4
        /*0000*/ 	.byte	0x04, 0x2f
        /*0002*/ 	.short	(.L_1 - .L_0)
	.align		4
.L_0:
        /*0004*/ 	.word	index@(triton_poi_fused_reflection_pad2d_6)
        /*0008*/ 	.word	0x0000001e


	//----- nvinfo : EIATTR_MIN_STACK_SIZE
	.align		4
.L_1:
        /*000c*/ 	.byte	0x04, 0x12
        /*000e*/ 	.short	(.L_3 - .L_2)
	.align		4
.L_2:
        /*0010*/ 	.word	index@(triton_poi_fused_reflection_pad2d_6)
        /*0014*/ 	.word	0x00000000


	//----- nvinfo : EIATTR_FRAME_SIZE
	.align		4
.L_3:
        /*0018*/ 	.byte	0x04, 0x11
        /*001a*/ 	.short	(.L_5 - .L_4)
	.align		4
.L_4:
        /*001c*/ 	.word	index@(triton_poi_fused_reflection_pad2d_6)
        /*0020*/ 	.word	0x00000000


	//----- nvinfo : EIATTR_MIN_STACK_SIZE
	.align		4
.L_5:
        /*0024*/ 	.byte	0x04, 0x12
        /*0026*/ 	.short	(.L_7 - .L_6)
	.align		4
.L_6:
        /*0028*/ 	.word	index@(triton_poi_fused_reflection_pad2d_6)
        /*002c*/ 	.word	0x00000000
.L_7:


//--------------------- .nv.info.triton_poi_fused_reflection_pad2d_6 --------------------------
	.section	.nv.info.triton_poi_fused_reflection_pad2d_6,"",@"SHT_CUDA_INFO"
	.sectionflags	@""
	.align	4


	//----- nvinfo : EIATTR_CUDA_API_VERSION
	.align		4
        /*0000*/ 	.byte	0x04, 0x37
        /*0002*/ 	.short	(.L_9 - .L_8)
.L_8:
        /*0004*/ 	.word	0x0000007c


	//----- nvinfo : EIATTR_KPARAM_INFO
	.align		4
.L_9:
        /*0008*/ 	.byte	0x04, 0x17
        /*000a*/ 	.short	(.L_11 - .L_10)
.L_10:
        /*000c*/ 	.word	0x00000000
        /*0010*/ 	.short	0x0002
        /*0012*/ 	.short	0x0010
        /*0014*/ 	.byte	0x00, 0xf0, 0x11, 0x00


	//----- nvinfo : EIATTR_KPARAM_INFO
	.align		4
.L_11:
        /*0018*/ 	.byte	0x04, 0x17
        /*001a*/ 	.short	(.L_13 - .L_12)
.L_12:
        /*001c*/ 	.word	0x00000000
        /*0020*/ 	.short	0x0001
        /*0022*/ 	.short	0x0008
        /*0024*/ 	.byte	0x00, 0xf4, 0x21, 0x00


	//----- nvinfo : EIATTR_KPARAM_INFO
	.align		4
.L_13:
        /*0028*/ 	.byte	0x04, 0x17
        /*002a*/ 	.short	(.L_15 - .L_14)
.L_14:
        /*002c*/ 	.word	0x00000000
        /*0030*/ 	.short	0x0000
        /*0032*/ 	.short	0x0000
        /*0034*/ 	.byte	0x00, 0xf4, 0x21, 0x00


	//----- nvinfo : EIATTR_SPARSE_MMA_MASK
	.align		4
.L_15:
        /*0038*/ 	.byte	0x03, 0x50
        /*003a*/ 	.short	0x0000


	//----- nvinfo : EIATTR_MAXREG_COUNT
	.align		4
        /*003c*/ 	.byte	0x03, 0x1b
        /*003e*/ 	.short	0x00ff


	//----- nvinfo : EIATTR_EXIT_INSTR_OFFSETS
	.align		4
        /*0040*/ 	.byte	0x04, 0x1c
        /*0042*/ 	.short	(.L_17 - .L_16)


	//   ....[0]....
.L_16:
        /*0044*/ 	.word	0x00000b40


	//   ....[1]....
        /*0048*/ 	.word	0x00000b60


	//----- nvinfo : EIATTR_REQNTID
	.align		4
.L_17:
        /*004c*/ 	.byte	0x04, 0x10
        /*004e*/ 	.short	(.L_19 - .L_18)
.L_18:
        /*0050*/ 	.word	0x00000080
        /*0054*/ 	.word	0x00000001
        /*0058*/ 	.word	0x00000001


	//----- nvinfo : EIATTR_CBANK_PARAM_SIZE
	.align		4
.L_19:
        /*005c*/ 	.byte	0x03, 0x19
        /*005e*/ 	.short	0x0014


	//----- nvinfo : EIATTR_PARAM_CBANK
	.align		4
        /*0060*/ 	.byte	0x04, 0x0a
        /*0062*/ 	.short	(.L_21 - .L_20)
	.align		4
.L_20:
        /*0064*/ 	.word	index@(.nv.constant0.triton_poi_fused_reflection_pad2d_6)
        /*0068*/ 	.short	0x0210
        /*006a*/ 	.short	0x0014


	//----- nvinfo : EIATTR_SW_WAR
	.align		4
.L_21:
        /*006c*/ 	.byte	0x04, 0x36
        /*006e*/ 	.short	(.L_23 - .L_22)
.L_22:
        /*0070*/ 	.word	0x00000008
.L_23:


//--------------------- .nv.callgraph             --------------------------
	.section	.nv.callgraph,"",@"SHT_CUDA_CALLGRAPH"
	.align	4
	.sectionentsize	8
	.align		4
        /*0000*/ 	.word	0x00000000
	.align		4
        /*0004*/ 	.word	0xffffffff
	.align		4
        /*0008*/ 	.word	0x00000000
	.align		4
        /*000c*/ 	.word	0xfffffffe
	.align		4
        /*0010*/ 	.word	0x00000000
	.align		4
        /*0014*/ 	.word	0xfffffffd
	.align		4
        /*0018*/ 	.word	0x00000000
	.align		4
        /*001c*/ 	.word	0xfffffffc


//--------------------- .text.triton_poi_fused_reflection_pad2d_6 --------------------------
	.section	.text.triton_poi_fused_reflection_pad2d_6,"ax",@progbits
	.align	128
        .global         triton_poi_fused_reflection_pad2d_6
        .type           triton_poi_fused_reflection_pad2d_6,@function
        .size           triton_poi_fused_reflection_pad2d_6,(.L_x_1 - triton_poi_fused_reflection_pad2d_6)
        .other          triton_poi_fused_reflection_pad2d_6,@"STO_CUDA_ENTRY STV_DEFAULT"
triton_poi_fused_reflection_pad2d_6:
.text.triton_poi_fused_reflection_pad2d_6:
[----:B------:R-:W0:Y:S02]  /*0000*/  LDC R1, c[0x0][0x28] ;  /* 0x00000a00ff017b82 */ /* 0x000e240000000800 */
[----:B------:R-:W1:Y:S01]  /*0010*/  S2R R0, SR_TID.X ;  /* 0x0000000000007919 */ /* 0x000e620000002100 */
[----:B------:R-:W-:Y:S01]  /*0020*/  IMAD.MOV.U32 R16, RZ, RZ, RZ ;  /* 0x000000ffff107224 */ /* 0x000fe200078e00ff */
[----:B------:R-:W-:Y:S01]  /*0030*/  MOV R18, RZ ;  /* 0x000000ff00127202 */ /* 0x000fe20000000f00 */
[----:B------:R-:W-:Y:S01]  /*0040*/  IMAD.MOV.U32 R8, RZ, RZ, RZ ;  /* 0x000000ffff087224 */ /* 0x000fe200078e00ff */
[----:B------:R-:W2:Y:S01]  /*0050*/  S2R R13, SR_CTAID.X ;  /* 0x00000000000d7919 */ /* 0x000ea20000002500 */
[----:B------:R-:W-:Y:S01]  /*0060*/  IMAD.MOV.U32 R12, RZ, RZ, RZ ;  /* 0x000000ffff0c7224 */ /* 0x000fe200078e00ff */
[----:B------:R-:W-:Y:S01]  /*0070*/  HFMA2.MMA R22, -RZ, RZ, 0, 0 ;  /* 0x00000000ff167435 */ /* 0x000fe200000001ff */
[----:B------:R-:W-:Y:S01]  /*0080*/  IMAD.MOV.U32 R20, RZ, RZ, RZ ;  /* 0x000000ffff147224 */ /* 0x000fe200078e00ff */
[----:B------:R-:W-:Y:S01]  /*0090*/  MOV R26, RZ ;  /* 0x000000ff001a7202 */ /* 0x000fe20000000f00 */
[----:B------:R-:W-:Y:S01]  /*00a0*/  IMAD.MOV.U32 R6, RZ, RZ, RZ ;  /* 0x000000ffff067224 */ /* 0x000fe200078e00ff */
[----:B------:R-:W-:Y:S01]  /*00b0*/  ULDC.64 UR4, c[0x0][0x208] ;  /* 0x0000820000047ab9 */ /* 0x000fe20000000a00 */
[----:B------:R-:W-:-:S02]  /*00c0*/  IMAD.MOV.U32 R10, RZ, RZ, RZ ;  /* 0x000000ffff0a7224 */ /* 0x000fc400078e00ff */
[----:B------:R-:W-:Y:S02]  /*00d0*/  IMAD.MOV.U32 R24, RZ, RZ, RZ ;  /* 0x000000ffff187224 */ /* 0x000fe400078e00ff */
[----:B-1----:R-:W-:-:S05]  /*00e0*/  IMAD.SHL.U32 R0, R0, 0x4, RZ ;  /* 0x0000000400007824 */ /* 0x002fca00078e00ff */
[----:B------:R-:W-:-:S05]  /*00f0*/  LOP3.LUT R0, R0, 0x1fc, RZ, 0xc0, !PT ;  /* 0x000001fc00007812 */ /* 0x000fca00078ec0ff */
[----:B--2---:R-:W-:-:S04]  /*0100*/  IMAD R13, R13, 0x400, R0 ;  /* 0x000004000d0d7824 */ /* 0x004fc800078e0200 */
[C---:B------:R-:W-:Y:S01]  /*0110*/  IMAD.HI R0, R13.reuse, 0x6aff5f81, RZ ;  /* 0x6aff5f810d007827 */ /* 0x040fe200078e02ff */
[----:B------:R-:W-:Y:S02]  /*0120*/  IADD3 R7, R13, 0x202, RZ ;  /* 0x000002020d077810 */ /* 0x000fe40007ffe0ff */
[----:B------:R-:W-:Y:S01]  /*0130*/  IADD3 R19, R13, 0x200, RZ ;  /* 0x000002000d137810 */ /* 0x000fe20007ffe0ff */
[C---:B------:R-:W-:Y:S01]  /*0140*/  VIADD R17, R13.reuse, 0x3 ;  /* 0x000000030d117836 */ /* 0x040fe20000000000 */
[----:B------:R-:W-:Y:S01]  /*0150*/  SHF.R.U32.HI R3, RZ, 0x1f, R0 ;  /* 0x0000001fff037819 */ /* 0x000fe20000011600 */
[----:B------:R-:W-:Y:S01]  /*0160*/  VIADD R9, R13, 0x203 ;  /* 0x000002030d097836 */ /* 0x000fe20000000000 */
[----:B------:R-:W-:Y:S01]  /*0170*/  IADD3 R23, R13, 0x1, RZ ;  /* 0x000000010d177810 */ /* 0x000fe20007ffe0ff */
[----:B------:R-:W-:Y:S01]  /*0180*/  IMAD.HI R14, R17, -0x15f15f15, R16 ;  /* 0xea0ea0eb110e7827 */ /* 0x000fe200078e0210 */
[----:B------:R-:W-:Y:S02]  /*0190*/  LEA.HI R0, R0, R3, RZ, 0x15 ;  /* 0x0000000300007211 */ /* 0x000fe400078fa8ff */
[----:B------:R-:W-:Y:S01]  /*01a0*/  ISETP.GE.AND P1, PT, R19, 0x13240, PT ;  /* 0x000132401300780c */ /* 0x000fe20003f26270 */
[C---:B------:R-:W-:Y:S01]  /*01b0*/  VIADD R21, R13.reuse, 0x2 ;  /* 0x000000020d157836 */ /* 0x040fe20000000000 */
[----:B------:R-:W-:Y:S01]  /*01c0*/  ISETP.GE.AND P0, PT, R13, 0x13240, PT ;  /* 0x000132400d00780c */ /* 0x000fe20003f06270 */
[----:B------:R-:W-:Y:S01]  /*01d0*/  IMAD.HI R3, R9, -0x15f15f15, R8 ;  /* 0xea0ea0eb09037827 */ /* 0x000fe200078e0208 */
[----:B------:R-:W-:-:S03]  /*01e0*/  SHF.R.U32.HI R8, RZ, 0x1f, R14 ;  /* 0x0000001fff087819 */ /* 0x000fc6000001160e */
[----:B------:R-:W-:Y:S01]  /*01f0*/  IMAD.HI R15, R13, -0x15f15f15, R12 ;  /* 0xea0ea0eb0d0f7827 */ /* 0x000fe200078e020c */
[----:B------:R-:W-:Y:S02]  /*0200*/  LEA.HI.SX32 R8, R14, R8, 0x1a ;  /* 0x000000080e087211 */ /* 0x000fe400078fd2ff */
[----:B------:R-:W-:Y:S01]  /*0210*/  SHF.R.U32.HI R14, RZ, 0x1f, R3 ;  /* 0x0000001fff0e7819 */ /* 0x000fe20000011603 */
[----:B------:R-:W-:-:S03]  /*0220*/  IMAD.HI R12, R21, -0x15f15f15, R20 ;  /* 0xea0ea0eb150c7827 */ /* 0x000fc600078e0214 */
[----:B------:R-:W-:Y:S01]  /*0230*/  LEA.HI.SX32 R3, R3, R14, 0x1a ;  /* 0x0000000e03037211 */ /* 0x000fe200078fd2ff */
[----:B------:R-:W-:Y:S01]  /*0240*/  VIADD R11, R13, 0x201 ;  /* 0x000002010d0b7836 */ /* 0x000fe20000000000 */
[----:B------:R-:W-:Y:S01]  /*0250*/  HFMA2.MMA R14, -RZ, RZ, 0, 0 ;  /* 0x00000000ff0e7435 */ /* 0x000fe200000001ff */
[----:B------:R-:W-:Y:S01]  /*0260*/  IMAD.HI R2, R7, -0x15f15f15, R6 ;  /* 0xea0ea0eb07027827 */ /* 0x000fe200078e0206 */
[----:B------:R-:W-:-:S03]  /*0270*/  SHF.R.U32.HI R6, RZ, 0x1f, R12 ;  /* 0x0000001fff067819 */ /* 0x000fc6000001160c */
[----:B------:R-:W-:Y:S01]  /*0280*/  IMAD.HI R5, R19, -0x15f15f15, R18 ;  /* 0xea0ea0eb13057827 */ /* 0x000fe200078e0212 */
[----:B------:R-:W-:-:S03]  /*0290*/  LEA.HI.SX32 R25, R12, R6, 0x1a ;  /* 0x000000060c197211 */ /* 0x000fc600078fd2ff */
[----:B------:R-:W-:Y:S01]  /*02a0*/  IMAD.HI R4, R11, -0x15f15f15, R10 ;  /* 0xea0ea0eb0b047827 */ /* 0x000fe200078e020a */
[----:B------:R-:W-:Y:S02]  /*02b0*/  SHF.R.U32.HI R10, RZ, 0x1f, R15 ;  /* 0x0000001fff0a7819 */ /* 0x000fe4000001160f */
[----:B------:R-:W-:Y:S01]  /*02c0*/  SHF.R.U32.HI R6, RZ, 0x1f, R5 ;  /* 0x0000001fff067819 */ /* 0x000fe20000011605 */
[----:B------:R-:W-:Y:S01]  /*02d0*/  IMAD.HI R16, R19, 0x6aff5f81, RZ ;  /* 0x6aff5f8113107827 */ /* 0x000fe200078e02ff */
[----:B------:R-:W-:Y:S02]  /*02e0*/  SHF.R.U32.HI R12, RZ, 0x1f, R4 ;  /* 0x0000001fff0c7819 */ /* 0x000fe40000011604 */
[----:B------:R-:W-:Y:S01]  /*02f0*/  LEA.HI.SX32 R15, R15, R10, 0x1a ;  /* 0x0000000a0f0f7211 */ /* 0x000fe200078fd2ff */
[----:B------:R-:W-:Y:S01]  /*0300*/  IMAD.HI R22, R23, -0x15f15f15, R22 ;  /* 0xea0ea0eb17167827 */ /* 0x000fe200078e0216 */
[----:B------:R-:W-:Y:S02]  /*0310*/  SHF.R.U32.HI R18, RZ, 0x1f, R16 ;  /* 0x0000001fff127819 */ /* 0x000fe40000011610 */
[----:B------:R-:W-:Y:S01]  /*0320*/  LEA.HI.SX32 R5, R5, R6, 0x1a ;  /* 0x0000000605057211 */ /* 0x000fe200078fd2ff */
[----:B------:R-:W-:Y:S01]  /*0330*/  IMAD.HI R6, R15, -0x15f15f15, R14 ;  /* 0xea0ea0eb0f067827 */ /* 0x000fe200078e020e */
[----:B------:R-:W-:-:S02]  /*0340*/  LEA.HI.SX32 R12, R4, R12, 0x1a ;  /* 0x0000000c040c7211 */ /* 0x000fc400078fd2ff */
[----:B------:R-:W-:Y:S01]  /*0350*/  LEA.HI R18, R16, R18, RZ, 0x15 ;  /* 0x0000001210127211 */ /* 0x000fe200078fa8ff */
[----:B------:R-:W-:Y:S01]  /*0360*/  IMAD.MOV.U32 R4, RZ, RZ, RZ ;  /* 0x000000ffff047224 */ /* 0x000fe200078e00ff */
[----:B------:R-:W-:Y:S01]  /*0370*/  SHF.R.U32.HI R16, RZ, 0x1f, R2 ;  /* 0x0000001fff107819 */ /* 0x000fe20000011602 */
[----:B------:R-:W-:Y:S01]  /*0380*/  IMAD R8, R8, -0x46, R17 ;  /* 0xffffffba08087824 */ /* 0x000fe200078e0211 */
[----:B------:R-:W-:Y:S01]  /*0390*/  SHF.R.U32.HI R10, RZ, 0x1f, R22 ;  /* 0x0000001fff0a7819 */ /* 0x000fe20000011616 */
[----:B------:R-:W-:Y:S01]  /*03a0*/  IMAD.HI R14, R5, -0x15f15f15, R4 ;  /* 0xea0ea0eb050e7827 */ /* 0x000fe200078e0204 */
[----:B------:R-:W-:Y:S02]  /*03b0*/  LEA.HI.SX32 R27, R2, R16, 0x1a ;  /* 0x00000010021b7211 */ /* 0x000fe400078fd2ff */
[----:B------:R-:W-:Y:S01]  /*03c0*/  LEA.HI.SX32 R10, R22, R10, 0x1a ;  /* 0x0000000a160a7211 */ /* 0x000fe200078fd2ff */
[----:B------:R-:W-:Y:S01]  /*03d0*/  IMAD R17, R3, -0x46, R9 ;  /* 0xffffffba03117824 */ /* 0x000fe200078e0209 */
[----:B------:R-:W-:Y:S01]  /*03e0*/  SHF.R.U32.HI R9, RZ, 0x1f, R14 ;  /* 0x0000001fff097819 */ /* 0x000fe2000001160e */
[----:B------:R-:W-:Y:S01]  /*03f0*/  IMAD R20, R25, -0x46, R21 ;  /* 0xffffffba19147824 */ /* 0x000fe200078e0215 */
[----:B------:R-:W-:Y:S01]  /*0400*/  SHF.R.U32.HI R3, RZ, 0x1f, R6 ;  /* 0x0000001fff037819 */ /* 0x000fe20000011606 */
[----:B------:R-:W-:Y:S01]  /*0410*/  IMAD R12, R12, -0x46, R11 ;  /* 0xffffffba0c0c7824 */ /* 0x000fe200078e020b */
[----:B------:R-:W-:Y:S01]  /*0420*/  LEA.HI.SX32 R9, R14, R9, 0x1a ;  /* 0x000000090e097211 */ /* 0x000fe200078fd2ff */
[----:B------:R-:W-:Y:S01]  /*0430*/  IMAD.HI R4, R27, -0x15f15f15, R26 ;  /* 0xea0ea0eb1b047827 */ /* 0x000fe200078e021a */
[----:B------:R-:W-:-:S02]  /*0440*/  IADD3 R20, R20, -0x3, RZ ;  /* 0xfffffffd14147810 */ /* 0x000fc40007ffe0ff */
[----:B------:R-:W-:Y:S01]  /*0450*/  LEA.HI.SX32 R3, R6, R3, 0x1a ;  /* 0x0000000306037211 */ /* 0x000fe200078fd2ff */
[----:B------:R-:W-:Y:S01]  /*0460*/  IMAD.HI R11, R25, -0x15f15f15, R24 ;  /* 0xea0ea0eb190b7827 */ /* 0x000fe200078e0218 */
[----:B------:R-:W-:Y:S02]  /*0470*/  SHF.R.U32.HI R16, RZ, 0x1f, R4 ;  /* 0x0000001fff107819 */ /* 0x000fe40000011604 */
[----:B------:R-:W-:Y:S01]  /*0480*/  IADD3 R12, R12, -0x3, RZ ;  /* 0xfffffffd0c0c7810 */ /* 0x000fe20007ffe0ff */
[----:B------:R-:W-:Y:S01]  /*0490*/  IMAD R14, R15, -0x46, R13 ;  /* 0xffffffba0f0e7824 */ /* 0x000fe200078e020d */
[----:B------:R-:W-:Y:S01]  /*04a0*/  SHF.R.U32.HI R2, RZ, 0x1f, R11 ;  /* 0x0000001fff027819 */ /* 0x000fe2000001160b */
[----:B------:R-:W-:Y:S01]  /*04b0*/  IMAD R10, R10, -0x46, R23 ;  /* 0xffffffba0a0a7824 */ /* 0x000fe200078e0217 */
[----:B------:R-:W-:Y:S01]  /*04c0*/  LEA.HI.SX32 R23, R4, R16, 0x1a ;  /* 0x0000001004177211 */ /* 0x000fe200078fd2ff */
[----:B------:R-:W-:Y:S01]  /*04d0*/  VIADD R14, R14, 0xfffffffd ;  /* 0xfffffffd0e0e7836 */ /* 0x000fe20000000000 */
[----:B------:R-:W-:Y:S01]  /*04e0*/  LEA.HI.SX32 R11, R11, R2, 0x1a ;  /* 0x000000020b0b7211 */ /* 0x000fe200078fd2ff */
[----:B------:R-:W-:Y:S01]  /*04f0*/  VIADD R8, R8, 0xfffffffd ;  /* 0xfffffffd08087836 */ /* 0x000fe20000000000 */
[----:B------:R-:W-:Y:S01]  /*0500*/  LEA R18, R18, 0xfff, 0xc ;  /* 0x00000fff12127811 */ /* 0x000fe200078e60ff */
[----:B------:R-:W-:-:S02]  /*0510*/  IMAD R19, R5, -0x46, R19 ;  /* 0xffffffba05137824 */ /* 0x000fc400078e0213 */
[----:B------:R-:W-:Y:S01]  /*0520*/  IMAD R9, R9, -0x46, R5 ;  /* 0xffffffba09097824 */ /* 0x000fe200078e0205 */
[----:B------:R-:W-:Y:S01]  /*0530*/  IABS R5, R20 ;  /* 0x0000001400057213 */ /* 0x000fe20000000000 */
[----:B------:R-:W-:Y:S01]  /*0540*/  VIADD R10, R10, 0xfffffffd ;  /* 0xfffffffd0a0a7836 */ /* 0x000fe20000000000 */
[----:B------:R-:W-:Y:S01]  /*0550*/  IABS R2, R8 ;  /* 0x0000000800027213 */ /* 0x000fe20000000000 */
[----:B------:R-:W-:Y:S01]  /*0560*/  IMAD R4, R3, -0x46, R15 ;  /* 0xffffffba03047824 */ /* 0x000fe200078e020f */
[----:B------:R-:W-:Y:S01]  /*0570*/  IABS R3, R14 ;  /* 0x0000000e00037213 */ /* 0x000fe20000000000 */
[----:B------:R-:W-:Y:S01]  /*0580*/  IMAD R6, R27, -0x46, R7 ;  /* 0xffffffba1b067824 */ /* 0x000fe200078e0207 */
[----:B------:R-:W-:Y:S01]  /*0590*/  LEA R7, R0, 0xfff, 0xc ;  /* 0x00000fff00077811 */ /* 0x000fe200078e60ff */
[----:B------:R-:W-:Y:S01]  /*05a0*/  VIADD R5, R5, 0xffffffc1 ;  /* 0xffffffc105057836 */ /* 0x000fe20000000000 */
[----:B------:R-:W-:Y:S01]  /*05b0*/  IABS R0, R10 ;  /* 0x0000000a00007213 */ /* 0x000fe20000000000 */
[----:B------:R-:W-:Y:S01]  /*05c0*/  VIADD R3, R3, 0xffffffc1 ;  /* 0xffffffc103037836 */ /* 0x000fe20000000000 */
[----:B------:R-:W-:Y:S01]  /*05d0*/  IADD3 R9, R9, -0x3, RZ ;  /* 0xfffffffd09097810 */ /* 0x000fe20007ffe0ff */
[----:B------:R-:W-:Y:S01]  /*05e0*/  VIADD R2, R2, 0xffffffc1 ;  /* 0xffffffc102027836 */ /* 0x000fe20000000000 */
[----:B------:R-:W-:Y:S01]  /*05f0*/  IADD3 R0, R0, -0x3f, RZ ;  /* 0xffffffc100007810 */ /* 0x000fe20007ffe0ff */
[----:B------:R-:W-:Y:S01]  /*0600*/  VIADD R19, R19, 0xfffffffd ;  /* 0xfffffffd13137836 */ /* 0x000fe20000000000 */
[----:B------:R-:W-:Y:S01]  /*0610*/  IABS R5, R5 ;  /* 0x0000000500057213 */ /* 0x000fe20000000000 */
[----:B------:R-:W-:Y:S01]  /*0620*/  VIADD R6, R6, 0xfffffffd ;  /* 0xfffffffd06067836 */ /* 0x000fe20000000000 */
[----:B------:R-:W-:Y:S01]  /*0630*/  IABS R0, R0 ;  /* 0x0000000000007213 */ /* 0x000fe20000000000 */
[----:B------:R-:W-:Y:S01]  /*0640*/  VIADD R17, R17, 0xfffffffd ;  /* 0xfffffffd11117836 */ /* 0x000fe20000000000 */
[----:B------:R-:W-:Y:S01]  /*0650*/  IABS R8, R3 ;  /* 0x0000000300087213 */ /* 0x000fe20000000000 */
[----:B------:R-:W-:Y:S01]  /*0660*/  IMAD R23, R23, -0x46, R27 ;  /* 0xffffffba17177824 */ /* 0x000fe200078e021b */
[----:B------:R-:W-:Y:S01]  /*0670*/  IABS R10, R2 ;  /* 0x00000002000a7213 */ /* 0x000fe20000000000 */
[----:B------:R-:W-:Y:S01]  /*0680*/  IMAD R11, R11, -0x46, R25 ;  /* 0xffffffba0b0b7824 */ /* 0x000fe200078e0219 */
[----:B------:R-:W-:Y:S01]  /*0690*/  MOV R2, R5 ;  /* 0x0000000500027202 */ /* 0x000fe20000000f00 */
[C---:B------:R-:W-:Y:S01]  /*06a0*/  IMAD.IADD R5, R7.reuse, 0x1, -R0 ;  /* 0x0000000107057824 */ /* 0x040fe200078e0a00 */
[----:B------:R-:W-:Y:S01]  /*06b0*/  IABS R19, R19 ;  /* 0x0000001300137213 */ /* 0x000fe20000000000 */
[C---:B------:R-:W-:Y:S01]  /*06c0*/  IMAD.IADD R8, R7.reuse, 0x1, -R8 ;  /* 0x0000000107087824 */ /* 0x040fe200078e0a08 */
[----:B------:R-:W-:Y:S01]  /*06d0*/  IADD3 R0, R7, -R2, RZ ;  /* 0x8000000207007210 */ /* 0x000fe20007ffe0ff */
[----:B------:R-:W-:Y:S01]  /*06e0*/  IMAD.IADD R7, R7, 0x1, -R10 ;  /* 0x0000000107077824 */ /* 0x000fe200078e0a0a */
[----:B------:R-:W-:Y:S01]  /*06f0*/  IABS R10, R12 ;  /* 0x0000000c000a7213 */ /* 0x000fe20000000000 */
[----:B------:R-:W-:Y:S01]  /*0700*/  VIADD R23, R23, 0xfffffffd ;  /* 0xfffffffd17177836 */ /* 0x000fe20000000000 */
[----:B------:R-:W-:Y:S01]  /*0710*/  IABS R15, R6 ;  /* 0x00000006000f7213 */ /* 0x000fe20000000000 */
[----:B------:R-:W-:Y:S01]  /*0720*/  VIADD R11, R11, 0xfffffffd ;  /* 0xfffffffd0b0b7836 */ /* 0x000fe20000000000 */
[----:B------:R-:W-:Y:S01]  /*0730*/  IABS R14, R17 ;  /* 0x00000011000e7213 */ /* 0x000fe20000000000 */
[----:B------:R-:W-:Y:S01]  /*0740*/  IMAD.MOV.U32 R6, RZ, RZ, R10 ;  /* 0x000000ffff067224 */ /* 0x000fe200078e000a */
[----:B------:R-:W-:Y:S01]  /*0750*/  MOV R12, R19 ;  /* 0x00000013000c7202 */ /* 0x000fe20000000f00 */
[----:B------:R-:W-:Y:S01]  /*0760*/  VIADD R10, R4, 0xfffffffd ;  /* 0xfffffffd040a7836 */ /* 0x000fe20000000000 */
[----:B------:R-:W-:Y:S01]  /*0770*/  IABS R23, R23 ;  /* 0x0000001700177213 */ /* 0x000fe20000000000 */
[----:B------:R-:W-:Y:S01]  /*0780*/  VIADD R4, R6, 0xffffffc1 ;  /* 0xffffffc106047836 */ /* 0x000fe20000000000 */
[----:B------:R-:W-:Y:S01]  /*0790*/  IADD3 R12, R12, -0x3f, RZ ;  /* 0xffffffc10c0c7810 */ /* 0x000fe20007ffe0ff */
[----:B------:R-:W-:Y:S01]  /*07a0*/  VIADD R6, R14, 0xffffffc1 ;  /* 0xffffffc10e067836 */ /* 0x000fe20000000000 */
[----:B------:R-:W-:Y:S01]  /*07b0*/  IADD3 R14, R15, -0x3f, RZ ;  /* 0xffffffc10f0e7810 */ /* 0x000fe20007ffe0ff */
[----:B------:R-:W1:Y:S01]  /*07c0*/  LDC.64 R2, c[0x0][0x210] ;  /* 0x00008400ff027b82 */ /* 0x000e620000000a00 */
[----:B------:R-:W-:-:S02]  /*07d0*/  IABS R15, R12 ;  /* 0x0000000c000f7213 */ /* 0x000fc40000000000 */
[----:B------:R-:W-:Y:S02]  /*07e0*/  IABS R4, R4 ;  /* 0x0000000400047213 */ /* 0x000fe40000000000 */
[----:B------:R-:W-:Y:S02]  /*07f0*/  IABS R10, R10 ;  /* 0x0000000a000a7213 */ /* 0x000fe40000000000 */
[----:B------:R-:W-:Y:S02]  /*0800*/  IABS R17, R14 ;  /* 0x0000000e00117213 */ /* 0x000fe40000000000 */
[----:B------:R-:W-:Y:S01]  /*0810*/  IABS R6, R6 ;  /* 0x0000000600067213 */ /* 0x000fe20000000000 */
[----:B------:R-:W-:Y:S01]  /*0820*/  VIADD R10, R10, 0xffffffc1 ;  /* 0xffffffc10a0a7836 */ /* 0x000fe20000000000 */
[----:B------:R-:W-:Y:S02]  /*0830*/  IABS R14, R9 ;  /* 0x00000009000e7213 */ /* 0x000fe40000000000 */
[----:B------:R-:W-:Y:S01]  /*0840*/  MOV R9, R15 ;  /* 0x0000000f00097202 */ /* 0x000fe20000000f00 */
[----:B------:R-:W-:Y:S01]  /*0850*/  IMAD.MOV.U32 R15, RZ, RZ, R4 ;  /* 0x000000ffff0f7224 */ /* 0x000fe200078e0004 */
[----:B------:R-:W-:-:S02]  /*0860*/  IABS R12, R11 ;  /* 0x0000000b000c7213 */ /* 0x000fc40000000000 */
[----:B------:R-:W-:Y:S02]  /*0870*/  MOV R11, R6 ;  /* 0x00000006000b7202 */ /* 0x000fe40000000f00 */
[----:B------:R-:W-:Y:S01]  /*0880*/  IADD3 R6, R18, -R9, RZ ;  /* 0x8000000912067210 */ /* 0x000fe20007ffe0ff */
[C---:B------:R-:W-:Y:S01]  /*0890*/  IMAD.IADD R9, R18.reuse, 0x1, -R15 ;  /* 0x0000000112097824 */ /* 0x040fe200078e0a0f */
[----:B------:R-:W-:Y:S01]  /*08a0*/  IADD3 R4, R18, -R17, RZ ;  /* 0x8000001112047210 */ /* 0x000fe20007ffe0ff */
[----:B------:R-:W-:Y:S01]  /*08b0*/  IMAD.MOV.U32 R15, RZ, RZ, R23 ;  /* 0x000000ffff0f7224 */ /* 0x000fe200078e0017 */
[----:B------:R-:W-:Y:S01]  /*08c0*/  IABS R23, R10 ;  /* 0x0000000a00177213 */ /* 0x000fe20000000000 */
[----:B------:R-:W-:Y:S01]  /*08d0*/  IMAD.IADD R17, R18, 0x1, -R11 ;  /* 0x0000000112117824 */ /* 0x000fe200078e0a0b */
[----:B------:R-:W-:Y:S01]  /*08e0*/  IADD3 R10, R12, -0x3f, RZ ;  /* 0xffffffc10c0a7810 */ /* 0x000fe20007ffe0ff */
[----:B------:R-:W-:Y:S01]  /*08f0*/  VIADD R12, R14, 0xffffffc1 ;  /* 0xffffffc10e0c7836 */ /* 0x000fe20000000000 */
[----:B------:R-:W-:Y:S01]  /*0900*/  IADD3 R14, R15, -0x3f, RZ ;  /* 0xffffffc10f0e7810 */ /* 0x000fe20007ffe0ff */
[C---:B------:R-:W-:Y:S01]  /*0910*/  IMAD R21, R23.reuse, -0x40, R8 ;  /* 0xffffffc017157824 */ /* 0x040fe200078e0208 */
[----:B------:R-:W-:Y:S01]  /*0920*/  IABS R27, R10 ;  /* 0x0000000a001b7213 */ /* 0x000fe20000000000 */
[----:B------:R-:W-:Y:S01]  /*0930*/  IMAD R23, R23, -0x40, R5 ;  /* 0xffffffc017177824 */ /* 0x000fe200078e0205 */
[----:B------:R-:W-:Y:S01]  /*0940*/  IABS R14, R14 ;  /* 0x0000000e000e7213 */ /* 0x000fe20000000000 */
[----:B-1----:R-:W-:Y:S01]  /*0950*/  IMAD.WIDE R20, R21, 0x4, R2 ;  /* 0x0000000415147825 */ /* 0x002fe200078e0202 */
[----:B------:R-:W-:-:S02]  /*0960*/  IABS R19, R12 ;  /* 0x0000000c00137213 */ /* 0x000fc40000000000 */
[----:B------:R-:W-:Y:S01]  /*0970*/  MOV R5, R14 ;  /* 0x0000000e00057202 */ /* 0x000fe20000000f00 */
[C---:B------:R-:W-:Y:S02]  /*0980*/  IMAD R25, R27.reuse, -0x40, R0 ;  /* 0xffffffc01b197824 */ /* 0x040fe400078e0200 */
[----:B------:R-:W-:Y:S02]  /*0990*/  IMAD R27, R27, -0x40, R7 ;  /* 0xffffffc01b1b7824 */ /* 0x000fe400078e0207 */
[----:B------:R-:W-:Y:S01]  /*09a0*/  IMAD R11, R19, -0x40, R6 ;  /* 0xffffffc0130b7824 */ /* 0x000fe200078e0206 */
[----:B------:R-:W-:Y:S01]  /*09b0*/  CS2R R6, SRZ ;  /* 0x0000000000067805 */ /* 0x000fe2000001ff00 */
[C---:B------:R-:W-:Y:S02]  /*09c0*/  IMAD R15, R5.reuse, -0x40, R4 ;  /* 0xffffffc0050f7824 */ /* 0x040fe400078e0204 */
[----:B------:R-:W-:Y:S01]  /*09d0*/  IMAD R17, R5, -0x40, R17 ;  /* 0xffffffc005117824 */ /* 0x000fe200078e0211 */
[----:B------:R-:W-:Y:S01]  /*09e0*/  CS2R R4, SRZ ;  /* 0x0000000000047805 */ /* 0x000fe2000001ff00 */
[----:B------:R-:W-:-:S04]  /*09f0*/  IMAD.WIDE R22, R23, 0x4, R2 ;  /* 0x0000000417167825 */ /* 0x000fc800078e0202 */
[--C-:B------:R-:W-:Y:S01]  /*0a00*/  IMAD.WIDE R24, R25, 0x4, R2.reuse ;  /* 0x0000000419187825 */ /* 0x100fe200078e0202 */
[----:B------:R1:W2:Y:S03]  /*0a10*/  @!P0 LDG.E.EL R4, desc[UR4][R20.64] ;  /* 0x0000000414048981 */ /* 0x0002a6000c2e1900 */
[----:B------:R-:W-:Y:S01]  /*0a20*/  IMAD.WIDE R26, R27, 0x4, R2 ;  /* 0x000000041b1a7825 */ /* 0x000fe200078e0202 */
[----:B------:R-:W2:Y:S03]  /*0a30*/  @!P0 LDG.E.EL R5, desc[UR4][R22.64] ;  /* 0x0000000416058981 */ /* 0x000ea6000c2e1900 */
[----:B------:R-:W-:Y:S01]  /*0a40*/  IMAD R19, R19, -0x40, R9 ;  /* 0xffffffc013137824 */ /* 0x000fe200078e0209 */
[----:B------:R-:W2:Y:S01]  /*0a50*/  @!P0 LDG.E.EL R6, desc[UR4][R24.64] ;  /* 0x0000000418068981 */ /* 0x000ea2000c2e1900 */
[--C-:B------:R-:W-:Y:S01]  /*0a60*/  IMAD.WIDE R8, R11, 0x4, R2.reuse ;  /* 0x000000040b087825 */ /* 0x100fe200078e0202 */
[----:B-1----:R-:W1:Y:S02]  /*0a70*/  LDC.64 R20, c[0x0][0x218] ;  /* 0x00008600ff147b82 */ /* 0x002e640000000a00 */
[----:B------:R-:W2:Y:S01]  /*0a80*/  @!P0 LDG.E.EL R7, desc[UR4][R26.64] ;  /* 0x000000041a078981 */ /* 0x000ea2000c2e1900 */
[----:B------:R-:W-:Y:S01]  /*0a90*/  IMAD.WIDE R10, R19, 0x4, R2 ;  /* 0x00000004130a7825 */ /* 0x000fe200078e0202 */
[----:B------:R-:W-:-:S03]  /*0aa0*/  CS2R R18, SRZ ;  /* 0x0000000000127805 */ /* 0x000fc6000001ff00 */
[----:B------:R-:W-:-:S04]  /*0ab0*/  IMAD.WIDE R14, R15, 0x4, R2 ;  /* 0x000000040f0e7825 */ /* 0x000fc800078e0202 */
[----:B------:R-:W-:Y:S01]  /*0ac0*/  IMAD.WIDE R2, R17, 0x4, R2 ;  /* 0x0000000411027825 */ /* 0x000fe200078e0202 */
[----:B------:R-:W-:Y:S01]  /*0ad0*/  CS2R R16, SRZ ;  /* 0x0000000000107805 */ /* 0x000fe2000001ff00 */
[----:B------:R3:W5:Y:S04]  /*0ae0*/  @!P1 LDG.E.EL R18, desc[UR4][R14.64] ;  /* 0x000000040e129981 */ /* 0x000768000c2e1900 */
[----:B------:R3:W5:Y:S04]  /*0af0*/  @!P1 LDG.E.EL R19, desc[UR4][R2.64] ;  /* 0x0000000402139981 */ /* 0x000768000c2e1900 */
[----:B------:R3:W5:Y:S01]  /*0b00*/  @!P1 LDG.E.EL R16, desc[UR4][R8.64] ;  /* 0x0000000408109981 */ /* 0x000762000c2e1900 */
[----:B-1----:R-:W-:-:S03]  /*0b10*/  IMAD.WIDE R12, R13, 0x4, R20 ;  /* 0x000000040d0c7825 */ /* 0x002fc600078e0214 */
[----:B------:R3:W5:Y:S04]  /*0b20*/  @!P1 LDG.E.EL R17, desc[UR4][R10.64] ;  /* 0x000000040a119981 */ /* 0x000768000c2e1900 */
[----:B--2---:R3:W-:Y:S01]  /*0b30*/  @!P0 STG.E.128 desc[UR4][R12.64], R4 ;  /* 0x000000040c008986 */ /* 0x0047e2000c101d04 */
[----:B------:R-:W-:Y:S05]  /*0b40*/  @P1 EXIT ;  /* 0x000000000000194d */ /* 0x000fea0003800000 */
[----:B-----5:R-:W-:Y:S01]  /*0b50*/  STG.E.128 desc[UR4][R12.64+0x800], R16 ;  /* 0x000800100c007986 */ /* 0x020fe2000c101d04 */
[----:B------:R-:W-:Y:S05]  /*0b60*/  EXIT ;  /* 0x000000000000794d */ /* 0x000fea0003800000 */
.L_x_0:
[----:B------:R-:W-:-:S00]  /*0b70*/  BRA `(.L_x_0) ;  /* 0xfffffffc00fc7947 */ /* 0x000fc0000383ffff */
[----:B------:R-:W-:-:S00]  /*0b80*/  NOP ;  /* 0x0000000000007918 */ /* 0x000fc00000000000 */
[----:B------:R-:W-:-:S00]  /*0b90*/  NOP ;  /* 0x0000000000007918 */ /* 0x000fc00000000000 */
[----:B------:R-:W-:-:S00]  /*0ba0*/  NOP ;  /* 0x0000000000007918 */ /* 0x000fc00000000000 */
[----:B------:R-:W-:-:S00]  /*0bb0*/  NOP ;  /* 0x0000000000007918 */ /* 0x000fc00000000000 */
[----:B------:R-:W-:-:S00]  /*0bc0*/  NOP ;  /* 0x0000000000007918 */ /* 0x000fc00000000000 */
[----:B------:R-:W-:-:S00]  /*0bd0*/  NOP ;  /* 0x0000000000007918 */ /* 0x000fc00000000000 */
[----:B------:R-:W-:-:S00]  /*0be0*/  NOP ;  /* 0x0000000000007918 */ /* 0x000fc00000000000 */
[----:B------:R-:W-:-:S00]  /*0bf0*/  NOP ;  /* 0x0000000000007918 */ /* 0x000fc00000000000 */
.L_x_1:


//--------------------- .nv.constant0.triton_poi_fused_reflection_pad2d_6 --------------------------
	.section	.nv.constant0.triton_poi_fused_reflection_pad2d_6,"a",@progbits
	.sectionflags	@""
	.align	4
.nv.constant0.triton_poi_fused_reflection_pad2d_6:
	.zero		548
